//
// Generated by NVIDIA NVVM Compiler
//
// Compiler Build ID: CL-36424714
// Cuda compilation tools, release 13.0, V13.0.88
// Based on NVVM 20.0.0
//

.version 9.0
.target sm_100
.address_size 64

	// .globl	_Z18count_equal_kernelPKiPiii

.visible .entry _Z18count_equal_kernelPKiPiii(
	.param .u64 .ptr .align 1 _Z18count_equal_kernelPKiPiii_param_0,
	.param .u64 .ptr .align 1 _Z18count_equal_kernelPKiPiii_param_1,
	.param .u32 _Z18count_equal_kernelPKiPiii_param_2,
	.param .u32 _Z18count_equal_kernelPKiPiii_param_3
)
{
	.reg .pred 	%p<3>;
	.reg .b32 	%r<8>;
	.reg .b64 	%rd<9>;

	ld.param.u64 	%rd2, [_Z18count_equal_kernelPKiPiii_param_0];
	ld.param.u64 	%rd3, [_Z18count_equal_kernelPKiPiii_param_1];
	ld.param.s32 	%rd4, [_Z18count_equal_kernelPKiPiii_param_2];
	ld.param.u32 	%r1, [_Z18count_equal_kernelPKiPiii_param_3];
	mov.u32 	%r2, %ntid.x;
	mov.u32 	%r3, %ctaid.x;
	mov.u32 	%r4, %tid.x;
	mad.lo.s32 	%r5, %r2, %r3, %r4;
	cvt.u64.u32 	%rd1, %r5;
	setp.ge.u64 	%p1, %rd1, %rd4;
	@%p1 bra 	$L__BB0_3;
	cvta.to.global.u64 	%rd5, %rd2;
	shl.b64 	%rd6, %rd1, 2;
	add.s64 	%rd7, %rd5, %rd6;
	ld.global.u32 	%r6, [%rd7];
	setp.ne.s32 	%p2, %r6, %r1;
	@%p2 bra 	$L__BB0_3;
	cvta.to.global.u64 	%rd8, %rd3;
	atom.global.add.u32 	%r7, [%rd8], 1;
$L__BB0_3:
	ret;

}


// ===== COMPILED SASS (sm_100) =====

	.target	sm_100

	.elftype	@"ET_EXEC"


//--------------------- .note.nv.tkinfo           --------------------------
	.section	.note.nv.tkinfo,"",@"SHT_NOTE"
	.sectionflags	@"SHF_NOTE_NV_TKINFO"
	.tkinfo
        /*0018*/ 	.word	0x00000002
        /*0030*/ 	.string	""
        /*0030*/ 	.string	"ptxas"
        /*0030*/ 	.string	"Cuda compilation tools, release 13.0, V13.0.88"
        /*0030*/ 	.string	"Build cuda_13.0.r13.0/compiler.36424714_0"
        /*0030*/ 	.string	"-arch sm_100 -m 64 "



//--------------------- .note.nv.cuinfo           --------------------------
	.section	.note.nv.cuinfo,"",@"SHT_NOTE"
	.sectionflags	@"SHF_NOTE_NV_CUINFO"
        /*0018*/ 	.short	0x0002
        /*001a*/ 	.short	0x0064
        /*001c*/ 	.short	0x0082
	.zero		2


//--------------------- .nv.info                  --------------------------
	.section	.nv.info,"",@"SHT_CUDA_INFO"
	.align	4


	//----- nvinfo : EIATTR_REGCOUNT
	.align		4
        /*0000*/ 	.byte	0x04, 0x2f
        /*0002*/ 	.short	(.L_1 - .L_0)
	.align		4
.L_0:
        /*0004*/ 	.word	index@(_Z18count_equal_kernelPKiPiii)
        /*0008*/ 	.word	0x00000008


	//----- nvinfo : EIATTR_FRAME_SIZE
	.align		4
.L_1:
        /*000c*/ 	.byte	0x04, 0x11
        /*000e*/ 	.short	(.L_3 - .L_2)
	.align		4
.L_2:
        /*0010*/ 	.word	index@(_Z18count_equal_kernelPKiPiii)
        /*0014*/ 	.word	0x00000000


	//----- nvinfo : EIATTR_MIN_STACK_SIZE
	.align		4
.L_3:
        /*0018*/ 	.byte	0x04, 0x12
        /*001a*/ 	.short	(.L_5 - .L_4)
	.align		4
.L_4:
        /*001c*/ 	.word	index@(_Z18count_equal_kernelPKiPiii)
        /*0020*/ 	.word	0x00000000
.L_5:


//--------------------- .nv.compat                --------------------------
	.section	.nv.compat,"",@"SHT_CUDA_COMPAT_INFO"
	.align	4
        /*0000*/ 	.byte	0x02, 0x09, 0x00, 0x00, 0x02, 0x02, 0x01, 0x00, 0x02, 0x05, 0x05, 0x00, 0x03, 0x07, 0x01, 0x01
        /*0010*/ 	.byte	0x02, 0x03, 0x00, 0x00, 0x02, 0x06, 0x01, 0x00, 0x04, 0x0b, 0x08, 0x00, 0x09, 0x00, 0x00, 0x00
        /*0020*/ 	.byte	0x00, 0x00, 0x00, 0x00


//--------------------- .nv.info._Z18count_equal_kernelPKiPiii --------------------------
	.section	.nv.info._Z18count_equal_kernelPKiPiii,"",@"SHT_CUDA_INFO"
	.sectionflags	@""
	.align	4


	//----- nvinfo : EIATTR_CUDA_API_VERSION
	.align		4
        /*0000*/ 	.byte	0x04, 0x37
        /*0002*/ 	.short	(.L_7 - .L_6)
.L_6:
        /*0004*/ 	.word	0x00000082


	//----- nvinfo : EIATTR_KPARAM_INFO
	.align		4
.L_7:
        /*0008*/ 	.byte	0x04, 0x17
        /*000a*/ 	.short	(.L_9 - .L_8)
.L_8:
        /*000c*/ 	.word	0x00000000
        /*0010*/ 	.short	0x0003
        /*0012*/ 	.short	0x0014
        /*0014*/ 	.byte	0x00, 0xf0, 0x11, 0x00


	//----- nvinfo : EIATTR_KPARAM_INFO
	.align		4
.L_9:
        /*0018*/ 	.byte	0x04, 0x17
        /*001a*/ 	.short	(.L_11 - .L_10)
.L_10:
        /*001c*/ 	.word	0x00000000
        /*0020*/ 	.short	0x0002
        /*0022*/ 	.short	0x0010
        /*0024*/ 	.byte	0x00, 0xf0, 0x11, 0x00


	//----- nvinfo : EIATTR_KPARAM_INFO
	.align		4
.L_11:
        /*0028*/ 	.byte	0x04, 0x17
        /*002a*/ 	.short	(.L_13 - .L_12)
.L_12:
        /*002c*/ 	.word	0x00000000
        /*0030*/ 	.short	0x0001
        /*0032*/ 	.short	0x0008
        /*0034*/ 	.byte	0x00, 0xf5, 0x21, 0x00


	//----- nvinfo : EIATTR_KPARAM_INFO
	.align		4
.L_13:
        /*0038*/ 	.byte	0x04, 0x17
        /*003a*/ 	.short	(.L_15 - .L_14)
.L_14:
        /*003c*/ 	.word	0x00000000
        /*0040*/ 	.short	0x0000
        /*0042*/ 	.short	0x0000
        /*0044*/ 	.byte	0x00, 0xf5, 0x21, 0x00


	//----- nvinfo : EIATTR_SPARSE_MMA_MASK
	.align		4
.L_15:
        /*0048*/ 	.byte	0x03, 0x50
        /*004a*/ 	.short	0x0000


	//----- nvinfo : EIATTR_MAXREG_COUNT
	.align		4
        /*004c*/ 	.byte	0x03, 0x1b
        /*004e*/ 	.short	0x00ff


	//----- nvinfo : EIATTR_MERCURY_ISA_VERSION
	.align		4
        /*0050*/ 	.byte	0x03, 0x5f
        /*0052*/ 	.short	0x0101


	//----- nvinfo : EIATTR_INT_WARP_WIDE_INSTR_OFFSETS
	.align		4
        /*0054*/ 	.byte	0x04, 0x31
        /*0056*/ 	.short	(.L_17 - .L_16)


	//   ....[0]....
.L_16:
        /*0058*/ 	.word	0x00000140


	//----- nvinfo : EIATTR_VRC_CTA_INIT_COUNT
	.align		4
.L_17:
        /*005c*/ 	.byte	0x02, 0x4a
	.zero		1
	.zero		1


	//----- nvinfo : EIATTR_EXIT_INSTR_OFFSETS
	.align		4
        /*0060*/ 	.byte	0x04, 0x1c
        /*0062*/ 	.short	(.L_19 - .L_18)


	//   ....[0]....
.L_18:
        /*0064*/ 	.word	0x00000090


	//   ....[1]....
        /*0068*/ 	.word	0x00000110


	//   ....[2]....
        /*006c*/ 	.word	0x00000190


	//----- nvinfo : EIATTR_CBANK_PARAM_SIZE
	.align		4
.L_19:
        /*0070*/ 	.byte	0x03, 0x19
        /*0072*/ 	.short	0x0018


	//----- nvinfo : EIATTR_PARAM_CBANK
	.align		4
        /*0074*/ 	.byte	0x04, 0x0a
        /*0076*/ 	.short	(.L_21 - .L_20)
	.align		4
.L_20:
        /*0078*/ 	.word	index@(.nv.constant0._Z18count_equal_kernelPKiPiii)
        /*007c*/ 	.short	0x0380
        /*007e*/ 	.short	0x0018


	//----- nvinfo : EIATTR_SW_WAR
	.align		4
.L_21:
        /*0080*/ 	.byte	0x04, 0x36
        /*0082*/ 	.short	(.L_23 - .L_22)
.L_22:
        /*0084*/ 	.word	0x00000008
.L_23:


//--------------------- .nv.callgraph             --------------------------
	.section	.nv.callgraph,"",@"SHT_CUDA_CALLGRAPH"
	.align	4
	.sectionentsize	8
	.align		4
        /*0000*/ 	.word	0x00000000
	.align		4
        /*0004*/ 	.word	0xffffffff
	.align		4
        /*0008*/ 	.word	0x00000000
	.align		4
        /*000c*/ 	.word	0xfffffffe
	.align		4
        /*0010*/ 	.word	0x00000000
	.align		4
        /*0014*/ 	.word	0xfffffffd
	.align		4
        /*0018*/ 	.word	0x00000000
	.align		4
        /*001c*/ 	.word	0xfffffffc


//--------------------- .text._Z18count_equal_kernelPKiPiii --------------------------
	.section	.text._Z18count_equal_kernelPKiPiii,"ax",@progbits
	.align	128
        .global         _Z18count_equal_kernelPKiPiii
        .type           _Z18count_equal_kernelPKiPiii,@function
        .size           _Z18count_equal_kernelPKiPiii,(.L_x_1 - _Z18count_equal_kernelPKiPiii)
        .other          _Z18count_equal_kernelPKiPiii,@"STO_CUDA_ENTRY STV_DEFAULT"
_Z18count_equal_kernelPKiPiii:
.text._Z18count_equal_kernelPKiPiii:
[----:B------:R-:W-:Y:S01]  /*0000*/  LDC R1, c[0x0][0x37c] ;  /* 0x0000df00ff017b82 */ /* 0x000fe20000000800 */
[----:B------:R-:W0:Y:S01]  /*0010*/  S2R R0, SR_CTAID.X ;  /* 0x0000000000007919 */ /* 0x000e220000002500 */
[----:B------:R-:W0:Y:S01]  /*0020*/  LDCU UR4, c[0x0][0x360] ;  /* 0x00006c00ff0477ac */ /* 0x000e220008000800 */
[----:B------:R-:W0:Y:S01]  /*0030*/  S2R R3, SR_TID.X ;  /* 0x0000000000037919 */ /* 0x000e220000002100 */
[----:B------:R-:W1:Y:S01]  /*0040*/  LDCU UR5, c[0x0][0x390] ;  /* 0x00007200ff0577ac */ /* 0x000e620008000800 */
[----:B0-----:R-:W-:Y:S01]  /*0050*/  IMAD R0, R0, UR4, R3 ;  /* 0x0000000400007c24 */ /* 0x001fe2000f8e0203 */
[----:B-1----:R-:W-:-:S04]  /*0060*/  USHF.R.S32.HI UR4, URZ, 0x1f, UR5 ;  /* 0x0000001fff047899 */ /* 0x002fc80008011405 */
[----:B------:R-:W-:-:S04]  /*0070*/  ISETP.GE.U32.AND P0, PT, R0, UR5, PT ;  /* 0x0000000500007c0c */ /* 0x000fc8000bf06070 */
[----:B------:R-:W-:-:S13]  /*0080*/  ISETP.GE.U32.AND.EX P0, PT, RZ, UR4, PT, P0 ;  /* 0x00000004ff007c0c */ /* 0x000fda000bf06100 */
[----:B------:R-:W-:Y:S05]  /*0090*/  @P0 EXIT ;  /* 0x000000000000094d */ /* 0x000fea0003800000 */
[----:B------:R-:W0:Y:S01]  /*00a0*/  LDCU.64 UR6, c[0x0][0x380] ;  /* 0x00007000ff0677ac */ /* 0x000e220008000a00 */
[----:B------:R-:W1:Y:S01]  /*00b0*/  LDCU.64 UR4, c[0x0][0x358] ;  /* 0x00006b00ff0477ac */ /* 0x000e620008000a00 */
[C---:B0-----:R-:W-:Y:S01]  /*00c0*/  LEA R2, P0, R0.reuse, UR6, 0x2 ;  /* 0x0000000600027c11 */ /* 0x041fe2000f8010ff */
[----:B------:R-:W0:Y:S03]  /*00d0*/  LDCU UR6, c[0x0][0x394] ;  /* 0x00007280ff0677ac */ /* 0x000e260008000800 */
[----:B------:R-:W-:-:S05]  /*00e0*/  LEA.HI.X R3, R0, UR7, RZ, 0x2, P0 ;  /* 0x0000000700037c11 */ /* 0x000fca00080f14ff */
[----:B-1----:R-:W0:Y:S02]  /*00f0*/  LDG.E R2, desc[UR4][R2.64] ;  /* 0x0000000402027981 */ /* 0x002e24000c1e1900 */
[----:B0-----:R-:W-:-:S13]  /*0100*/  ISETP.NE.AND P0, PT, R2, UR6, PT ;  /* 0x0000000602007c0c */ /* 0x001fda000bf05270 */
[----:B------:R-:W-:Y:S05]  /*0110*/  @P0 EXIT ;  /* 0x000000000000094d */ /* 0x000fea0003800000 */
[----:B------:R-:W0:Y:S01]  /*0120*/  S2R R0, SR_LANEID ;  /* 0x0000000000007919 */ /* 0x000e220000000000 */
[----:B------:R-:W1:Y:S01]  /*0130*/  LDC.64 R2, c[0x0][0x388] ;  /* 0x0000e200ff027b82 */ /* 0x000e620000000a00 */
[----:B------:R-:W-:Y:S02]  /*0140*/  VOTEU.ANY UR6, UPT, PT ;  /* 0x0000000000067886 */ /* 0x000fe400038e0100 */
[----:B------:R-:W-:Y:S02]  /*0150*/  UFLO.U32 UR7, UR6 ;  /* 0x00000006000772bd */ /* 0x000fe400080e0000 */
[----:B------:R-:W1:Y:S04]  /*0160*/  POPC R5, UR6 ;  /* 0x0000000600057d09 */ /* 0x000e680008000000 */
[----:B0-----:R-:W-:-:S13]  /*0170*/  ISETP.EQ.U32.AND P0, PT, R0, UR7, PT ;  /* 0x0000000700007c0c */ /* 0x001fda000bf02070 */
[----:B-1----:R-:W-:Y:S01]  /*0180*/  @P0 REDG.E.ADD.STRONG.GPU desc[UR4][R2.64], R5 ;  /* 0x000000050200098e */ /* 0x002fe2000c12e104 */
[----:B------:R-:W-:Y:S05]  /*0190*/  EXIT ;  /* 0x000000000000794d */ /* 0x000fea0003800000 */
.L_x_0:
[----:B------:R-:W-:-:S00]  /*01a0*/  BRA `(.L_x_0) ;  /* 0xfffffffc00fc7947 */ /* 0x000fc0000383ffff */
[----:B------:R-:W-:-:S00]  /*01b0*/  NOP ;  /* 0x0000000000007918 */ /* 0x000fc00000000000 */
        /* <DEDUP_REMOVED lines=12> */
.L_x_1:


//--------------------- .nv.shared.reserved.0     --------------------------
	.section	.nv.shared.reserved.0,"aw",@nobits
	.weak		__nv_reservedSMEM_offset_0_alias
	.size		__nv_reservedSMEM_offset_0_alias, 0, 64
	.other		__nv_reservedSMEM_offset_0_alias,@"STO_CUDA_RESERVED_SHARED STV_DEFAULT"
__nv_reservedSMEM_offset_0_alias:
	.zero		0
	.zero		64


//--------------------- .nv.constant0._Z18count_equal_kernelPKiPiii --------------------------
	.section	.nv.constant0._Z18count_equal_kernelPKiPiii,"a",@progbits
	.sectionflags	@""
	.align	4
.nv.constant0._Z18count_equal_kernelPKiPiii:
	.zero		920


//--------------------- SYMBOLS --------------------------

	.type		.nv.reservedSmem.offset0,@object
	.size		.nv.reservedSmem.offset0,0x4
